//
// Generated by NVIDIA NVVM Compiler
//
// Compiler Build ID: CL-36424714
// Cuda compilation tools, release 13.0, V13.0.88
// Based on NVVM 20.0.0
//

.version 9.0
.target sm_100
.address_size 64

	// .globl	_Z13CUDAAddArraysPKfS0_Pfi

.visible .entry _Z13CUDAAddArraysPKfS0_Pfi(
	.param .u64 .ptr .align 1 _Z13CUDAAddArraysPKfS0_Pfi_param_0,
	.param .u64 .ptr .align 1 _Z13CUDAAddArraysPKfS0_Pfi_param_1,
	.param .u64 .ptr .align 1 _Z13CUDAAddArraysPKfS0_Pfi_param_2,
	.param .u32 _Z13CUDAAddArraysPKfS0_Pfi_param_3
)
{
	.reg .pred 	%p<2>;
	.reg .b32 	%r<6>;
	.reg .b32 	%f<4>;
	.reg .b64 	%rd<11>;

	ld.param.u64 	%rd1, [_Z13CUDAAddArraysPKfS0_Pfi_param_0];
	ld.param.u64 	%rd2, [_Z13CUDAAddArraysPKfS0_Pfi_param_1];
	ld.param.u64 	%rd3, [_Z13CUDAAddArraysPKfS0_Pfi_param_2];
	ld.param.u32 	%r2, [_Z13CUDAAddArraysPKfS0_Pfi_param_3];
	mov.u32 	%r3, %ctaid.x;
	mov.u32 	%r4, %ntid.x;
	mov.u32 	%r5, %tid.x;
	mad.lo.s32 	%r1, %r3, %r4, %r5;
	setp.ge.s32 	%p1, %r1, %r2;
	@%p1 bra 	$L__BB0_2;
	cvta.to.global.u64 	%rd4, %rd1;
	cvta.to.global.u64 	%rd5, %rd2;
	cvta.to.global.u64 	%rd6, %rd3;
	mul.wide.s32 	%rd7, %r1, 4;
	add.s64 	%rd8, %rd4, %rd7;
	ld.global.f32 	%f1, [%rd8];
	add.s64 	%rd9, %rd5, %rd7;
	ld.global.f32 	%f2, [%rd9];
	add.f32 	%f3, %f1, %f2;
	add.s64 	%rd10, %rd6, %rd7;
	st.global.f32 	[%rd10], %f3;
$L__BB0_2:
	ret;

}
	// .globl	_Z18CUDASubtractArraysPKfS0_Pfi
.visible .entry _Z18CUDASubtractArraysPKfS0_Pfi(
	.param .u64 .ptr .align 1 _Z18CUDASubtractArraysPKfS0_Pfi_param_0,
	.param .u64 .ptr .align 1 _Z18CUDASubtractArraysPKfS0_Pfi_param_1,
	.param .u64 .ptr .align 1 _Z18CUDASubtractArraysPKfS0_Pfi_param_2,
	.param .u32 _Z18CUDASubtractArraysPKfS0_Pfi_param_3
)
{
	.reg .pred 	%p<2>;
	.reg .b32 	%r<6>;
	.reg .b32 	%f<4>;
	.reg .b64 	%rd<11>;

	ld.param.u64 	%rd1, [_Z18CUDASubtractArraysPKfS0_Pfi_param_0];
	ld.param.u64 	%rd2, [_Z18CUDASubtractArraysPKfS0_Pfi_param_1];
	ld.param.u64 	%rd3, [_Z18CUDASubtractArraysPKfS0_Pfi_param_2];
	ld.param.u32 	%r2, [_Z18CUDASubtractArraysPKfS0_Pfi_param_3];
	mov.u32 	%r3, %ctaid.x;
	mov.u32 	%r4, %ntid.x;
	mov.u32 	%r5, %tid.x;
	mad.lo.s32 	%r1, %r3, %r4, %r5;
	setp.ge.s32 	%p1, %r1, %r2;
	@%p1 bra 	$L__BB1_2;
	cvta.to.global.u64 	%rd4, %rd1;
	cvta.to.global.u64 	%rd5, %rd2;
	cvta.to.global.u64 	%rd6, %rd3;
	mul.wide.s32 	%rd7, %r1, 4;
	add.s64 	%rd8, %rd4, %rd7;
	ld.global.f32 	%f1, [%rd8];
	add.s64 	%rd9, %rd5, %rd7;
	ld.global.f32 	%f2, [%rd9];
	sub.f32 	%f3, %f1, %f2;
	add.s64 	%rd10, %rd6, %rd7;
	st.global.f32 	[%rd10], %f3;
$L__BB1_2:
	ret;

}
	// .globl	_Z18CUDAMultiplyArraysPKfS0_Pfiii
.visible .entry _Z18CUDAMultiplyArraysPKfS0_Pfiii(
	.param .u64 .ptr .align 1 _Z18CUDAMultiplyArraysPKfS0_Pfiii_param_0,
	.param .u64 .ptr .align 1 _Z18CUDAMultiplyArraysPKfS0_Pfiii_param_1,
	.param .u64 .ptr .align 1 _Z18CUDAMultiplyArraysPKfS0_Pfiii_param_2,
	.param .u32 _Z18CUDAMultiplyArraysPKfS0_Pfiii_param_3,
	.param .u32 _Z18CUDAMultiplyArraysPKfS0_Pfiii_param_4,
	.param .u32 _Z18CUDAMultiplyArraysPKfS0_Pfiii_param_5
)
{
	.reg .pred 	%p<13>;
	.reg .b32 	%r<41>;
	.reg .b32 	%f<68>;
	.reg .b64 	%rd<53>;

	ld.param.u64 	%rd7, [_Z18CUDAMultiplyArraysPKfS0_Pfiii_param_0];
	ld.param.u64 	%rd8, [_Z18CUDAMultiplyArraysPKfS0_Pfiii_param_1];
	ld.param.u64 	%rd6, [_Z18CUDAMultiplyArraysPKfS0_Pfiii_param_2];
	ld.param.u32 	%r20, [_Z18CUDAMultiplyArraysPKfS0_Pfiii_param_3];
	ld.param.u32 	%r18, [_Z18CUDAMultiplyArraysPKfS0_Pfiii_param_4];
	ld.param.u32 	%r19, [_Z18CUDAMultiplyArraysPKfS0_Pfiii_param_5];
	cvta.to.global.u64 	%rd1, %rd8;
	cvta.to.global.u64 	%rd2, %rd7;
	mov.u32 	%r21, %ntid.y;
	mov.u32 	%r22, %ctaid.y;
	mov.u32 	%r23, %tid.y;
	mad.lo.s32 	%r1, %r21, %r22, %r23;
	mov.u32 	%r24, %ntid.x;
	mov.u32 	%r25, %ctaid.x;
	mov.u32 	%r26, %tid.x;
	mad.lo.s32 	%r2, %r24, %r25, %r26;
	setp.ge.s32 	%p1, %r1, %r20;
	setp.ge.s32 	%p2, %r2, %r19;
	or.pred  	%p3, %p1, %p2;
	@%p3 bra 	$L__BB2_14;
	setp.lt.s32 	%p4, %r18, 1;
	mov.f32 	%f67, 0f00000000;
	@%p4 bra 	$L__BB2_13;
	mul.lo.s32 	%r3, %r18, %r1;
	and.b32  	%r4, %r18, 7;
	setp.lt.u32 	%p5, %r18, 8;
	mov.f32 	%f67, 0f00000000;
	mov.b32 	%r39, 0;
	@%p5 bra 	$L__BB2_5;
	and.b32  	%r39, %r18, 2147483640;
	neg.s32 	%r37, %r39;
	shl.b32 	%r7, %r19, 3;
	mul.wide.u32 	%rd9, %r3, 4;
	add.s64 	%rd10, %rd9, %rd2;
	add.s64 	%rd52, %rd10, 16;
	mov.f32 	%f67, 0f00000000;
	mul.wide.s32 	%rd13, %r19, 4;
	mov.u32 	%r36, %r2;
$L__BB2_4:
	.pragma "nounroll";
	ld.global.f32 	%f17, [%rd52+-16];
	mul.wide.s32 	%rd11, %r36, 4;
	add.s64 	%rd12, %rd1, %rd11;
	ld.global.f32 	%f18, [%rd12];
	fma.rn.f32 	%f19, %f17, %f18, %f67;
	ld.global.f32 	%f20, [%rd52+-12];
	add.s64 	%rd14, %rd12, %rd13;
	ld.global.f32 	%f21, [%rd14];
	fma.rn.f32 	%f22, %f20, %f21, %f19;
	ld.global.f32 	%f23, [%rd52+-8];
	add.s64 	%rd15, %rd14, %rd13;
	ld.global.f32 	%f24, [%rd15];
	fma.rn.f32 	%f25, %f23, %f24, %f22;
	ld.global.f32 	%f26, [%rd52+-4];
	add.s64 	%rd16, %rd15, %rd13;
	ld.global.f32 	%f27, [%rd16];
	fma.rn.f32 	%f28, %f26, %f27, %f25;
	ld.global.f32 	%f29, [%rd52];
	add.s64 	%rd17, %rd16, %rd13;
	ld.global.f32 	%f30, [%rd17];
	fma.rn.f32 	%f31, %f29, %f30, %f28;
	ld.global.f32 	%f32, [%rd52+4];
	add.s64 	%rd18, %rd17, %rd13;
	ld.global.f32 	%f33, [%rd18];
	fma.rn.f32 	%f34, %f32, %f33, %f31;
	ld.global.f32 	%f35, [%rd52+8];
	add.s64 	%rd19, %rd18, %rd13;
	ld.global.f32 	%f36, [%rd19];
	fma.rn.f32 	%f37, %f35, %f36, %f34;
	ld.global.f32 	%f38, [%rd52+12];
	add.s64 	%rd20, %rd19, %rd13;
	ld.global.f32 	%f39, [%rd20];
	fma.rn.f32 	%f67, %f38, %f39, %f37;
	add.s32 	%r37, %r37, 8;
	add.s32 	%r36, %r36, %r7;
	add.s64 	%rd52, %rd52, 32;
	setp.ne.s32 	%p6, %r37, 0;
	@%p6 bra 	$L__BB2_4;
$L__BB2_5:
	setp.eq.s32 	%p7, %r4, 0;
	@%p7 bra 	$L__BB2_13;
	and.b32  	%r13, %r18, 3;
	setp.lt.u32 	%p8, %r4, 4;
	@%p8 bra 	$L__BB2_8;
	add.s32 	%r28, %r39, %r3;
	mul.wide.u32 	%rd21, %r28, 4;
	add.s64 	%rd22, %rd2, %rd21;
	ld.global.f32 	%f41, [%rd22];
	mad.lo.s32 	%r29, %r39, %r19, %r2;
	mul.wide.s32 	%rd23, %r29, 4;
	add.s64 	%rd24, %rd1, %rd23;
	ld.global.f32 	%f42, [%rd24];
	fma.rn.f32 	%f43, %f41, %f42, %f67;
	cvt.u64.u32 	%rd25, %r3;
	cvt.u64.u32 	%rd26, %r39;
	add.s64 	%rd27, %rd26, %rd25;
	shl.b64 	%rd28, %rd27, 2;
	add.s64 	%rd29, %rd2, %rd28;
	ld.global.f32 	%f44, [%rd29+4];
	mul.wide.s32 	%rd30, %r19, 4;
	add.s64 	%rd31, %rd24, %rd30;
	ld.global.f32 	%f45, [%rd31];
	fma.rn.f32 	%f46, %f44, %f45, %f43;
	ld.global.f32 	%f47, [%rd29+8];
	add.s64 	%rd32, %rd31, %rd30;
	ld.global.f32 	%f48, [%rd32];
	fma.rn.f32 	%f49, %f47, %f48, %f46;
	ld.global.f32 	%f50, [%rd29+12];
	add.s64 	%rd33, %rd32, %rd30;
	ld.global.f32 	%f51, [%rd33];
	fma.rn.f32 	%f67, %f50, %f51, %f49;
	add.s32 	%r39, %r39, 4;
$L__BB2_8:
	setp.eq.s32 	%p9, %r13, 0;
	@%p9 bra 	$L__BB2_13;
	setp.eq.s32 	%p10, %r13, 1;
	@%p10 bra 	$L__BB2_11;
	add.s32 	%r30, %r39, %r3;
	mul.wide.u32 	%rd34, %r30, 4;
	add.s64 	%rd35, %rd2, %rd34;
	ld.global.f32 	%f53, [%rd35];
	mad.lo.s32 	%r31, %r39, %r19, %r2;
	mul.wide.s32 	%rd36, %r31, 4;
	add.s64 	%rd37, %rd1, %rd36;
	ld.global.f32 	%f54, [%rd37];
	fma.rn.f32 	%f55, %f53, %f54, %f67;
	cvt.u64.u32 	%rd38, %r3;
	cvt.u64.u32 	%rd39, %r39;
	add.s64 	%rd40, %rd39, %rd38;
	shl.b64 	%rd41, %rd40, 2;
	add.s64 	%rd42, %rd2, %rd41;
	ld.global.f32 	%f56, [%rd42+4];
	mul.wide.s32 	%rd43, %r19, 4;
	add.s64 	%rd44, %rd37, %rd43;
	ld.global.f32 	%f57, [%rd44];
	fma.rn.f32 	%f67, %f56, %f57, %f55;
	add.s32 	%r39, %r39, 2;
$L__BB2_11:
	and.b32  	%r32, %r18, 1;
	setp.eq.b32 	%p11, %r32, 1;
	not.pred 	%p12, %p11;
	@%p12 bra 	$L__BB2_13;
	add.s32 	%r33, %r39, %r3;
	mul.wide.u32 	%rd45, %r33, 4;
	add.s64 	%rd46, %rd2, %rd45;
	ld.global.f32 	%f58, [%rd46];
	mad.lo.s32 	%r34, %r39, %r19, %r2;
	mul.wide.s32 	%rd47, %r34, 4;
	add.s64 	%rd48, %rd1, %rd47;
	ld.global.f32 	%f59, [%rd48];
	fma.rn.f32 	%f67, %f58, %f59, %f67;
$L__BB2_13:
	mad.lo.s32 	%r35, %r19, %r1, %r2;
	cvta.to.global.u64 	%rd49, %rd6;
	mul.wide.s32 	%rd50, %r35, 4;
	add.s64 	%rd51, %rd49, %rd50;
	st.global.f32 	[%rd51], %f67;
$L__BB2_14:
	ret;

}


// ===== COMPILED SASS (sm_100) =====

	.target	sm_100

	.elftype	@"ET_EXEC"


//--------------------- .note.nv.tkinfo           --------------------------
	.section	.note.nv.tkinfo,"",@"SHT_NOTE"
	.sectionflags	@"SHF_NOTE_NV_TKINFO"
	.tkinfo
        /*0018*/ 	.word	0x00000002
        /*0030*/ 	.string	""
        /*0030*/ 	.string	"ptxas"
        /*0030*/ 	.string	"Cuda compilation tools, release 13.0, V13.0.88"
        /*0030*/ 	.string	"Build cuda_13.0.r13.0/compiler.36424714_0"
        /*0030*/ 	.string	"-arch sm_100 -m 64 "



//--------------------- .note.nv.cuinfo           --------------------------
	.section	.note.nv.cuinfo,"",@"SHT_NOTE"
	.sectionflags	@"SHF_NOTE_NV_CUINFO"
        /*0018*/ 	.short	0x0002
        /*001a*/ 	.short	0x0064
        /*001c*/ 	.short	0x0082
	.zero		2


//--------------------- .nv.info                  --------------------------
	.section	.nv.info,"",@"SHT_CUDA_INFO"
	.align	4


	//----- nvinfo : EIATTR_REGCOUNT
	.align		4
        /*0000*/ 	.byte	0x04, 0x2f
        /*0002*/ 	.short	(.L_1 - .L_0)
	.align		4
.L_0:
        /*0004*/ 	.word	index@(_Z13CUDAAddArraysPKfS0_Pfi)
        /*0008*/ 	.word	0x0000000c


	//----- nvinfo : EIATTR_FRAME_SIZE
	.align		4
.L_1:
        /*000c*/ 	.byte	0x04, 0x11
        /*000e*/ 	.short	(.L_3 - .L_2)
	.align		4
.L_2:
        /*0010*/ 	.word	index@(_Z13CUDAAddArraysPKfS0_Pfi)
        /*0014*/ 	.word	0x00000000


	//----- nvinfo : EIATTR_REGCOUNT
	.align		4
.L_3:
        /*0018*/ 	.byte	0x04, 0x2f
        /*001a*/ 	.short	(.L_5 - .L_4)
	.align		4
.L_4:
        /*001c*/ 	.word	index@(_Z18CUDASubtractArraysPKfS0_Pfi)
        /*0020*/ 	.word	0x0000000c


	//----- nvinfo : EIATTR_FRAME_SIZE
	.align		4
.L_5:
        /*0024*/ 	.byte	0x04, 0x11
        /*0026*/ 	.short	(.L_7 - .L_6)
	.align		4
.L_6:
        /*0028*/ 	.word	index@(_Z18CUDASubtractArraysPKfS0_Pfi)
        /*002c*/ 	.word	0x00000000


	//----- nvinfo : EIATTR_REGCOUNT
	.align		4
.L_7:
        /*0030*/ 	.byte	0x04, 0x2f
        /*0032*/ 	.short	(.L_9 - .L_8)
	.align		4
.L_8:
        /*0034*/ 	.word	index@(_Z18CUDAMultiplyArraysPKfS0_Pfiii)
        /*0038*/ 	.word	0x00000020


	//----- nvinfo : EIATTR_FRAME_SIZE
	.align		4
.L_9:
        /*003c*/ 	.byte	0x04, 0x11
        /*003e*/ 	.short	(.L_11 - .L_10)
	.align		4
.L_10:
        /*0040*/ 	.word	index@(_Z18CUDAMultiplyArraysPKfS0_Pfiii)
        /*0044*/ 	.word	0x00000000


	//----- nvinfo : EIATTR_MIN_STACK_SIZE
	.align		4
.L_11:
        /*0048*/ 	.byte	0x04, 0x12
        /*004a*/ 	.short	(.L_13 - .L_12)
	.align		4
.L_12:
        /*004c*/ 	.word	index@(_Z18CUDAMultiplyArraysPKfS0_Pfiii)
        /*0050*/ 	.word	0x00000000


	//----- nvinfo : EIATTR_MIN_STACK_SIZE
	.align		4
.L_13:
        /*0054*/ 	.byte	0x04, 0x12
        /*0056*/ 	.short	(.L_15 - .L_14)
	.align		4
.L_14:
        /*0058*/ 	.word	index@(_Z18CUDASubtractArraysPKfS0_Pfi)
        /*005c*/ 	.word	0x00000000


	//----- nvinfo : EIATTR_MIN_STACK_SIZE
	.align		4
.L_15:
        /*0060*/ 	.byte	0x04, 0x12
        /*0062*/ 	.short	(.L_17 - .L_16)
	.align		4
.L_16:
        /*0064*/ 	.word	index@(_Z13CUDAAddArraysPKfS0_Pfi)
        /*0068*/ 	.word	0x00000000
.L_17:


//--------------------- .nv.compat                --------------------------
	.section	.nv.compat,"",@"SHT_CUDA_COMPAT_INFO"
	.align	4
        /*0000*/ 	.byte	0x02, 0x09, 0x00, 0x00, 0x02, 0x02, 0x01, 0x00, 0x02, 0x05, 0x05, 0x00, 0x03, 0x07, 0x01, 0x01
        /*0010*/ 	.byte	0x02, 0x03, 0x00, 0x00, 0x02, 0x06, 0x01, 0x00, 0x04, 0x0b, 0x08, 0x00, 0x09, 0x00, 0x00, 0x00
        /*0020*/ 	.byte	0x00, 0x00, 0x00, 0x00


//--------------------- .nv.info._Z18CUDAMultiplyArraysPKfS0_Pfiii --------------------------
	.section	.nv.info._Z18CUDAMultiplyArraysPKfS0_Pfiii,"",@"SHT_CUDA_INFO"
	.sectionflags	@""
	.align	4


	//----- nvinfo : EIATTR_CUDA_API_VERSION
	.align		4
        /*0000*/ 	.byte	0x04, 0x37
        /*0002*/ 	.short	(.L_19 - .L_18)
.L_18:
        /*0004*/ 	.word	0x00000082


	//----- nvinfo : EIATTR_KPARAM_INFO
	.align		4
.L_19:
        /*0008*/ 	.byte	0x04, 0x17
        /*000a*/ 	.short	(.L_21 - .L_20)
.L_20:
        /*000c*/ 	.word	0x00000000
        /*0010*/ 	.short	0x0005
        /*0012*/ 	.short	0x0020
        /*0014*/ 	.byte	0x00, 0xf0, 0x11, 0x00


	//----- nvinfo : EIATTR_KPARAM_INFO
	.align		4
.L_21:
        /*0018*/ 	.byte	0x04, 0x17
        /*001a*/ 	.short	(.L_23 - .L_22)
.L_22:
        /*001c*/ 	.word	0x00000000
        /*0020*/ 	.short	0x0004
        /*0022*/ 	.short	0x001c
        /*0024*/ 	.byte	0x00, 0xf0, 0x11, 0x00


	//----- nvinfo : EIATTR_KPARAM_INFO
	.align		4
.L_23:
        /*0028*/ 	.byte	0x04, 0x17
        /*002a*/ 	.short	(.L_25 - .L_24)
.L_24:
        /*002c*/ 	.word	0x00000000
        /*0030*/ 	.short	0x0003
        /*0032*/ 	.short	0x0018
        /*0034*/ 	.byte	0x00, 0xf0, 0x11, 0x00


	//----- nvinfo : EIATTR_KPARAM_INFO
	.align		4
.L_25:
        /*0038*/ 	.byte	0x04, 0x17
        /*003a*/ 	.short	(.L_27 - .L_26)
.L_26:
        /*003c*/ 	.word	0x00000000
        /*0040*/ 	.short	0x0002
        /*0042*/ 	.short	0x0010
        /*0044*/ 	.byte	0x00, 0xf5, 0x21, 0x00


	//----- nvinfo : EIATTR_KPARAM_INFO
	.align		4
.L_27:
        /*0048*/ 	.byte	0x04, 0x17
        /*004a*/ 	.short	(.L_29 - .L_28)
.L_28:
        /*004c*/ 	.word	0x00000000
        /*0050*/ 	.short	0x0001
        /*0052*/ 	.short	0x0008
        /*0054*/ 	.byte	0x00, 0xf5, 0x21, 0x00


	//----- nvinfo : EIATTR_KPARAM_INFO
	.align		4
.L_29:
        /*0058*/ 	.byte	0x04, 0x17
        /*005a*/ 	.short	(.L_31 - .L_30)
.L_30:
        /*005c*/ 	.word	0x00000000
        /*0060*/ 	.short	0x0000
        /*0062*/ 	.short	0x0000
        /*0064*/ 	.byte	0x00, 0xf5, 0x21, 0x00


	//----- nvinfo : EIATTR_SPARSE_MMA_MASK
	.align		4
.L_31:
        /*0068*/ 	.byte	0x03, 0x50
        /*006a*/ 	.short	0x0000


	//----- nvinfo : EIATTR_MAXREG_COUNT
	.align		4
        /*006c*/ 	.byte	0x03, 0x1b
        /*006e*/ 	.short	0x00ff


	//----- nvinfo : EIATTR_MERCURY_ISA_VERSION
	.align		4
        /*0070*/ 	.byte	0x03, 0x5f
        /*0072*/ 	.short	0x0101


	//----- nvinfo : EIATTR_VRC_CTA_INIT_COUNT
	.align		4
        /*0074*/ 	.byte	0x02, 0x4a
	.zero		1
	.zero		1


	//----- nvinfo : EIATTR_EXIT_INSTR_OFFSETS
	.align		4
        /*0078*/ 	.byte	0x04, 0x1c
        /*007a*/ 	.short	(.L_33 - .L_32)


	//   ....[0]....
.L_32:
        /*007c*/ 	.word	0x000000d0


	//   ....[1]....
        /*0080*/ 	.word	0x000008f0


	//----- nvinfo : EIATTR_CBANK_PARAM_SIZE
	.align		4
.L_33:
        /*0084*/ 	.byte	0x03, 0x19
        /*0086*/ 	.short	0x0024


	//----- nvinfo : EIATTR_PARAM_CBANK
	.align		4
        /*0088*/ 	.byte	0x04, 0x0a
        /*008a*/ 	.short	(.L_35 - .L_34)
	.align		4
.L_34:
        /*008c*/ 	.word	index@(.nv.constant0._Z18CUDAMultiplyArraysPKfS0_Pfiii)
        /*0090*/ 	.short	0x0380
        /*0092*/ 	.short	0x0024


	//----- nvinfo : EIATTR_SW_WAR
	.align		4
.L_35:
        /*0094*/ 	.byte	0x04, 0x36
        /*0096*/ 	.short	(.L_37 - .L_36)
.L_36:
        /*0098*/ 	.word	0x00000008
.L_37:


//--------------------- .nv.info._Z18CUDASubtractArraysPKfS0_Pfi --------------------------
	.section	.nv.info._Z18CUDASubtractArraysPKfS0_Pfi,"",@"SHT_CUDA_INFO"
	.sectionflags	@""
	.align	4


	//----- nvinfo : EIATTR_CUDA_API_VERSION
	.align		4
        /*0000*/ 	.byte	0x04, 0x37
        /*0002*/ 	.short	(.L_39 - .L_38)
.L_38:
        /*0004*/ 	.word	0x00000082


	//----- nvinfo : EIATTR_KPARAM_INFO
	.align		4
.L_39:
        /*0008*/ 	.byte	0x04, 0x17
        /*000a*/ 	.short	(.L_41 - .L_40)
.L_40:
        /*000c*/ 	.word	0x00000000
        /*0010*/ 	.short	0x0003
        /*0012*/ 	.short	0x0018
        /*0014*/ 	.byte	0x00, 0xf0, 0x11, 0x00


	//----- nvinfo : EIATTR_KPARAM_INFO
	.align		4
.L_41:
        /*0018*/ 	.byte	0x04, 0x17
        /*001a*/ 	.short	(.L_43 - .L_42)
.L_42:
        /*001c*/ 	.word	0x00000000
        /*0020*/ 	.short	0x0002
        /*0022*/ 	.short	0x0010
        /*0024*/ 	.byte	0x00, 0xf5, 0x21, 0x00


	//----- nvinfo : EIATTR_KPARAM_INFO
	.align		4
.L_43:
        /*0028*/ 	.byte	0x04, 0x17
        /*002a*/ 	.short	(.L_45 - .L_44)
.L_44:
        /*002c*/ 	.word	0x00000000
        /*0030*/ 	.short	0x0001
        /*0032*/ 	.short	0x0008
        /*0034*/ 	.byte	0x00, 0xf5, 0x21, 0x00


	//----- nvinfo : EIATTR_KPARAM_INFO
	.align		4
.L_45:
        /*0038*/ 	.byte	0x04, 0x17
        /*003a*/ 	.short	(.L_47 - .L_46)
.L_46:
        /*003c*/ 	.word	0x00000000
        /*0040*/ 	.short	0x0000
        /*0042*/ 	.short	0x0000
        /*0044*/ 	.byte	0x00, 0xf5, 0x21, 0x00


	//----- nvinfo : EIATTR_SPARSE_MMA_MASK
	.align		4
.L_47:
        /*0048*/ 	.byte	0x03, 0x50
        /*004a*/ 	.short	0x0000


	//----- nvinfo : EIATTR_MAXREG_COUNT
	.align		4
        /*004c*/ 	.byte	0x03, 0x1b
        /*004e*/ 	.short	0x00ff


	//----- nvinfo : EIATTR_MERCURY_ISA_VERSION
	.align		4
        /*0050*/ 	.byte	0x03, 0x5f
        /*0052*/ 	.short	0x0101


	//----- nvinfo : EIATTR_VRC_CTA_INIT_COUNT
	.align		4
        /*0054*/ 	.byte	0x02, 0x4a
	.zero		1
	.zero		1


	//----- nvinfo : EIATTR_EXIT_INSTR_OFFSETS
	.align		4
        /*0058*/ 	.byte	0x04, 0x1c
        /*005a*/ 	.short	(.L_49 - .L_48)


	//   ....[0]....
.L_48:
        /*005c*/ 	.word	0x00000070


	//   ....[1]....
        /*0060*/ 	.word	0x00000130


	//----- nvinfo : EIATTR_CBANK_PARAM_SIZE
	.align		4
.L_49:
        /*0064*/ 	.byte	0x03, 0x19
        /*0066*/ 	.short	0x001c


	//----- nvinfo : EIATTR_PARAM_CBANK
	.align		4
        /*0068*/ 	.byte	0x04, 0x0a
        /*006a*/ 	.short	(.L_51 - .L_50)
	.align		4
.L_50:
        /*006c*/ 	.word	index@(.nv.constant0._Z18CUDASubtractArraysPKfS0_Pfi)
        /*0070*/ 	.short	0x0380
        /*0072*/ 	.short	0x001c


	//----- nvinfo : EIATTR_SW_WAR
	.align		4
.L_51:
        /*0074*/ 	.byte	0x04, 0x36
        /*0076*/ 	.short	(.L_53 - .L_52)
.L_52:
        /*0078*/ 	.word	0x00000008
.L_53:


//--------------------- .nv.info._Z13CUDAAddArraysPKfS0_Pfi --------------------------
	.section	.nv.info._Z13CUDAAddArraysPKfS0_Pfi,"",@"SHT_CUDA_INFO"
	.sectionflags	@""
	.align	4


	//----- nvinfo : EIATTR_CUDA_API_VERSION
	.align		4
        /*0000*/ 	.byte	0x04, 0x37
        /*0002*/ 	.short	(.L_55 - .L_54)
.L_54:
        /*0004*/ 	.word	0x00000082


	//----- nvinfo : EIATTR_KPARAM_INFO
	.align		4
.L_55:
        /*0008*/ 	.byte	0x04, 0x17
        /*000a*/ 	.short	(.L_57 - .L_56)
.L_56:
        /*000c*/ 	.word	0x00000000
        /*0010*/ 	.short	0x0003
        /*0012*/ 	.short	0x0018
        /*0014*/ 	.byte	0x00, 0xf0, 0x11, 0x00


	//----- nvinfo : EIATTR_KPARAM_INFO
	.align		4
.L_57:
        /*0018*/ 	.byte	0x04, 0x17
        /*001a*/ 	.short	(.L_59 - .L_58)
.L_58:
        /*001c*/ 	.word	0x00000000
        /*0020*/ 	.short	0x0002
        /*0022*/ 	.short	0x0010
        /*0024*/ 	.byte	0x00, 0xf5, 0x21, 0x00


	//----- nvinfo : EIATTR_KPARAM_INFO
	.align		4
.L_59:
        /*0028*/ 	.byte	0x04, 0x17
        /*002a*/ 	.short	(.L_61 - .L_60)
.L_60:
        /*002c*/ 	.word	0x00000000
        /*0030*/ 	.short	0x0001
        /*0032*/ 	.short	0x0008
        /*0034*/ 	.byte	0x00, 0xf5, 0x21, 0x00


	//----- nvinfo : EIATTR_KPARAM_INFO
	.align		4
.L_61:
        /*0038*/ 	.byte	0x04, 0x17
        /*003a*/ 	.short	(.L_63 - .L_62)
.L_62:
        /*003c*/ 	.word	0x00000000
        /*0040*/ 	.short	0x0000
        /*0042*/ 	.short	0x0000
        /*0044*/ 	.byte	0x00, 0xf5, 0x21, 0x00


	//----- nvinfo : EIATTR_SPARSE_MMA_MASK
	.align		4
.L_63:
        /*0048*/ 	.byte	0x03, 0x50
        /*004a*/ 	.short	0x0000


	//----- nvinfo : EIATTR_MAXREG_COUNT
	.align		4
        /*004c*/ 	.byte	0x03, 0x1b
        /*004e*/ 	.short	0x00ff


	//----- nvinfo : EIATTR_MERCURY_ISA_VERSION
	.align		4
        /*0050*/ 	.byte	0x03, 0x5f
        /*0052*/ 	.short	0x0101


	//----- nvinfo : EIATTR_VRC_CTA_INIT_COUNT
	.align		4
        /*0054*/ 	.byte	0x02, 0x4a
	.zero		1
	.zero		1


	//----- nvinfo : EIATTR_EXIT_INSTR_OFFSETS
	.align		4
        /*0058*/ 	.byte	0x04, 0x1c
        /*005a*/ 	.short	(.L_65 - .L_64)


	//   ....[0]....
.L_64:
        /*005c*/ 	.word	0x00000070


	//   ....[1]....
        /*0060*/ 	.word	0x00000130


	//----- nvinfo : EIATTR_CBANK_PARAM_SIZE
	.align		4
.L_65:
        /*0064*/ 	.byte	0x03, 0x19
        /*0066*/ 	.short	0x001c


	//----- nvinfo : EIATTR_PARAM_CBANK
	.align		4
        /*0068*/ 	.byte	0x04, 0x0a
        /*006a*/ 	.short	(.L_67 - .L_66)
	.align		4
.L_66:
        /*006c*/ 	.word	index@(.nv.constant0._Z13CUDAAddArraysPKfS0_Pfi)
        /*0070*/ 	.short	0x0380
        /*0072*/ 	.short	0x001c


	//----- nvinfo : EIATTR_SW_WAR
	.align		4
.L_67:
        /*0074*/ 	.byte	0x04, 0x36
        /*0076*/ 	.short	(.L_69 - .L_68)
.L_68:
        /*0078*/ 	.word	0x00000008
.L_69:


//--------------------- .nv.callgraph             --------------------------
	.section	.nv.callgraph,"",@"SHT_CUDA_CALLGRAPH"
	.align	4
	.sectionentsize	8
	.align		4
        /*0000*/ 	.word	0x00000000
	.align		4
        /*0004*/ 	.word	0xffffffff
	.align		4
        /*0008*/ 	.word	0x00000000
	.align		4
        /*000c*/ 	.word	0xfffffffe
	.align		4
        /*0010*/ 	.word	0x00000000
	.align		4
        /*0014*/ 	.word	0xfffffffd
	.align		4
        /*0018*/ 	.word	0x00000000
	.align		4
        /*001c*/ 	.word	0xfffffffc


//--------------------- .text._Z18CUDAMultiplyArraysPKfS0_Pfiii --------------------------
	.section	.text._Z18CUDAMultiplyArraysPKfS0_Pfiii,"ax",@progbits
	.align	128
        .global         _Z18CUDAMultiplyArraysPKfS0_Pfiii
        .type           _Z18CUDAMultiplyArraysPKfS0_Pfiii,@function
        .size           _Z18CUDAMultiplyArraysPKfS0_Pfiii,(.L_x_7 - _Z18CUDAMultiplyArraysPKfS0_Pfiii)
        .other          _Z18CUDAMultiplyArraysPKfS0_Pfiii,@"STO_CUDA_ENTRY STV_DEFAULT"
_Z18CUDAMultiplyArraysPKfS0_Pfiii:
.text._Z18CUDAMultiplyArraysPKfS0_Pfiii:
[----:B------:R-:W-:Y:S01]  /*0000*/  LDC R1, c[0x0][0x37c] ;  /* 0x0000df00ff017b82 */ /* 0x000fe20000000800 */
[----:B------:R-:W0:Y:S01]  /*0010*/  S2R R0, SR_CTAID.X ;  /* 0x0000000000007919 */ /* 0x000e220000002500 */
[----:B------:R-:W1:Y:S06]  /*0020*/  LDCU UR4, c[0x0][0x364] ;  /* 0x00006c80ff0477ac */ /* 0x000e6c0008000800 */
[----:B------:R-:W2:Y:S01]  /*0030*/  LDC R17, c[0x0][0x3a0] ;  /* 0x0000e800ff117b82 */ /* 0x000ea20000000800 */
[----:B------:R-:W0:Y:S01]  /*0040*/  S2R R5, SR_TID.X ;  /* 0x0000000000057919 */ /* 0x000e220000002100 */
[----:B------:R-:W0:Y:S01]  /*0050*/  LDCU UR5, c[0x0][0x360] ;  /* 0x00006c00ff0577ac */ /* 0x000e220008000800 */
[----:B------:R-:W1:Y:S01]  /*0060*/  S2R R16, SR_CTAID.Y ;  /* 0x0000000000107919 */ /* 0x000e620000002600 */
[----:B------:R-:W3:Y:S01]  /*0070*/  LDCU UR6, c[0x0][0x398] ;  /* 0x00007300ff0677ac */ /* 0x000ee20008000800 */
[----:B------:R-:W1:Y:S01]  /*0080*/  S2R R3, SR_TID.Y ;  /* 0x0000000000037919 */ /* 0x000e620000002200 */
[----:B0-----:R-:W-:-:S05]  /*0090*/  IMAD R0, R0, UR5, R5 ;  /* 0x0000000500007c24 */ /* 0x001fca000f8e0205 */
[----:B--2---:R-:W-:Y:S01]  /*00a0*/  ISETP.GE.AND P0, PT, R0, R17, PT ;  /* 0x000000110000720c */ /* 0x004fe20003f06270 */
[----:B-1----:R-:W-:-:S05]  /*00b0*/  IMAD R16, R16, UR4, R3 ;  /* 0x0000000410107c24 */ /* 0x002fca000f8e0203 */
[----:B---3--:R-:W-:-:S13]  /*00c0*/  ISETP.GE.OR P0, PT, R16, UR6, P0 ;  /* 0x0000000610007c0c */ /* 0x008fda0008706670 */
[----:B------:R-:W-:Y:S05]  /*00d0*/  @P0 EXIT ;  /* 0x000000000000094d */ /* 0x000fea0003800000 */
[----:B------:R-:W0:Y:S01]  /*00e0*/  LDC R19, c[0x0][0x39c] ;  /* 0x0000e700ff137b82 */ /* 0x000e220000000800 */
[----:B------:R-:W1:Y:S01]  /*00f0*/  LDCU.64 UR4, c[0x0][0x358] ;  /* 0x00006b00ff0477ac */ /* 0x000e620008000a00 */
[----:B------:R-:W-:Y:S01]  /*0100*/  HFMA2 R24, -RZ, RZ, 0, 0 ;  /* 0x00000000ff187431 */ /* 0x000fe200000001ff */
[----:B0-----:R-:W-:-:S13]  /*0110*/  ISETP.GE.AND P0, PT, R19, 0x1, PT ;  /* 0x000000011300780c */ /* 0x001fda0003f06270 */
[----:B-1----:R-:W-:Y:S05]  /*0120*/  @!P0 BRA `(.L_x_0) ;  /* 0x0000000400e08947 */ /* 0x002fea0003800000 */
[C---:B------:R-:W-:Y:S01]  /*0130*/  ISETP.GE.U32.AND P1, PT, R19.reuse, 0x8, PT ;  /* 0x000000081300780c */ /* 0x040fe20003f26070 */
[----:B------:R-:W-:Y:S01]  /*0140*/  IMAD R20, R16, R19, RZ ;  /* 0x0000001310147224 */ /* 0x000fe200078e02ff */
[----:B------:R-:W-:Y:S02]  /*0150*/  LOP3.LUT R27, R19, 0x7, RZ, 0xc0, !PT ;  /* 0x00000007131b7812 */ /* 0x000fe400078ec0ff */
[----:B------:R-:W-:Y:S02]  /*0160*/  MOV R24, RZ ;  /* 0x000000ff00187202 */ /* 0x000fe40000000f00 */
[----:B------:R-:W-:Y:S02]  /*0170*/  ISETP.NE.AND P0, PT, R27, RZ, PT ;  /* 0x000000ff1b00720c */ /* 0x000fe40003f05270 */
[----:B------:R-:W-:-:S05]  /*0180*/  MOV R21, RZ ;  /* 0x000000ff00157202 */ /* 0x000fca0000000f00 */
[----:B------:R-:W-:Y:S06]  /*0190*/  @!P1 BRA `(.L_x_1) ;  /* 0x0000000000c49947 */ /* 0x000fec0003800000 */
[----:B------:R-:W0:Y:S01]  /*01a0*/  LDC.64 R2, c[0x0][0x380] ;  /* 0x0000e000ff027b82 */ /* 0x000e220000000a00 */
[----:B------:R-:W-:Y:S02]  /*01b0*/  LOP3.LUT R21, R19, 0x7ffffff8, RZ, 0xc0, !PT ;  /* 0x7ffffff813157812 */ /* 0x000fe400078ec0ff */
[----:B------:R-:W-:Y:S02]  /*01c0*/  MOV R24, RZ ;  /* 0x000000ff00187202 */ /* 0x000fe40000000f00 */
[----:B------:R-:W-:Y:S02]  /*01d0*/  MOV R18, R0 ;  /* 0x0000000000127202 */ /* 0x000fe40000000f00 */
[----:B------:R-:W-:Y:S01]  /*01e0*/  IADD3 R22, PT, PT, -R21, RZ, RZ ;  /* 0x000000ff15167210 */ /* 0x000fe20007ffe1ff */
[----:B0-----:R-:W-:-:S03]  /*01f0*/  IMAD.WIDE.U32 R2, R20, 0x4, R2 ;  /* 0x0000000414027825 */ /* 0x001fc600078e0002 */
[----:B------:R-:W-:-:S04]  /*0200*/  IADD3 R4, P1, PT, R2, 0x10, RZ ;  /* 0x0000001002047810 */ /* 0x000fc80007f3e0ff */
[----:B------:R-:W-:-:S09]  /*0210*/  IADD3.X R5, PT, PT, RZ, R3, RZ, P1, !PT ;  /* 0x00000003ff057210 */ /* 0x000fd20000ffe4ff */
.L_x_2:
[----:B------:R-:W0:Y:S01]  /*0220*/  LDC.64 R14, c[0x0][0x388] ;  /* 0x0000e200ff0e7b82 */ /* 0x000e220000000a00 */
[----:B------:R-:W-:Y:S02]  /*0230*/  MOV R2, R4 ;  /* 0x0000000400027202 */ /* 0x000fe40000000f00 */
[----:B------:R-:W-:-:S05]  /*0240*/  MOV R3, R5 ;  /* 0x0000000500037202 */ /* 0x000fca0000000f00 */
[----:B------:R-:W2:Y:S04]  /*0250*/  LDG.E R25, desc[UR4][R2.64+-0x10] ;  /* 0xfffff00402197981 */ /* 0x000ea8000c1e1900 */
[----:B------:R-:W3:Y:S04]  /*0260*/  LDG.E R23, desc[UR4][R2.64+-0xc] ;  /* 0xfffff40402177981 */ /* 0x000ee8000c1e1900 */
[----:B------:R-:W4:Y:S04]  /*0270*/  LDG.E R29, desc[UR4][R2.64+-0x8] ;  /* 0xfffff804021d7981 */ /* 0x000f28000c1e1900 */
[----:B------:R-:W5:Y:S01]  /*0280*/  LDG.E R28, desc[UR4][R2.64+-0x4] ;  /* 0xfffffc04021c7981 */ /* 0x000f62000c1e1900 */
[----:B0-----:R-:W-:-:S05]  /*0290*/  IMAD.WIDE R14, R18, 0x4, R14 ;  /* 0x00000004120e7825 */ /* 0x001fca00078e020e */
[----:B------:R0:W2:Y:S01]  /*02a0*/  LDG.E R26, desc[UR4][R14.64] ;  /* 0x000000040e1a7981 */ /* 0x0000a2000c1e1900 */
[----:B------:R-:W-:-:S04]  /*02b0*/  IMAD.WIDE R12, R17, 0x4, R14 ;  /* 0x00000004110c7825 */ /* 0x000fc800078e020e */
[C---:B------:R-:W-:Y:S02]  /*02c0*/  IMAD.WIDE R4, R17.reuse, 0x4, R12 ;  /* 0x0000000411047825 */ /* 0x040fe400078e020c */
[----:B------:R-:W3:Y:S02]  /*02d0*/  LDG.E R12, desc[UR4][R12.64] ;  /* 0x000000040c0c7981 */ /* 0x000ee4000c1e1900 */
[C---:B------:R-:W-:Y:S02]  /*02e0*/  IMAD.WIDE R8, R17.reuse, 0x4, R4 ;  /* 0x0000000411087825 */ /* 0x040fe400078e0204 */
[----:B------:R-:W4:Y:S02]  /*02f0*/  LDG.E R4, desc[UR4][R4.64] ;  /* 0x0000000404047981 */ /* 0x000f24000c1e1900 */
[C---:B------:R-:W-:Y:S02]  /*0300*/  IMAD.WIDE R6, R17.reuse, 0x4, R8 ;  /* 0x0000000411067825 */ /* 0x040fe400078e0208 */
[----:B------:R-:W5:Y:S02]  /*0310*/  LDG.E R8, desc[UR4][R8.64] ;  /* 0x0000000408087981 */ /* 0x000f64000c1e1900 */
[----:B------:R-:W-:-:S02]  /*0320*/  IMAD.WIDE R10, R17, 0x4, R6 ;  /* 0x00000004110a7825 */ /* 0x000fc400078e0206 */
[----:B------:R-:W5:Y:S04]  /*0330*/  LDG.E R5, desc[UR4][R2.64] ;  /* 0x0000000402057981 */ /* 0x000f68000c1e1900 */
[----:B------:R-:W5:Y:S01]  /*0340*/  LDG.E R6, desc[UR4][R6.64] ;  /* 0x0000000406067981 */ /* 0x000f62000c1e1900 */
[----:B0-----:R-:W-:-:S03]  /*0350*/  IMAD.WIDE R14, R17, 0x4, R10 ;  /* 0x00000004110e7825 */ /* 0x001fc600078e020a */
[----:B------:R-:W5:Y:S04]  /*0360*/  LDG.E R10, desc[UR4][R10.64] ;  /* 0x000000040a0a7981 */ /* 0x000f68000c1e1900 */
[----:B------:R-:W5:Y:S04]  /*0370*/  LDG.E R13, desc[UR4][R14.64] ;  /* 0x000000040e0d7981 */ /* 0x000f68000c1e1900 */
[----:B------:R-:W5:Y:S04]  /*0380*/  LDG.E R7, desc[UR4][R2.64+0x4] ;  /* 0x0000040402077981 */ /* 0x000f68000c1e1900 */
[----:B------:R-:W5:Y:S01]  /*0390*/  LDG.E R9, desc[UR4][R2.64+0xc] ;  /* 0x00000c0402097981 */ /* 0x000f62000c1e1900 */
[----:B--2---:R-:W-:Y:S01]  /*03a0*/  FFMA R26, R25, R26, R24 ;  /* 0x0000001a191a7223 */ /* 0x004fe20000000018 */
[----:B------:R-:W-:-:S02]  /*03b0*/  IMAD.WIDE R24, R17, 0x4, R14 ;  /* 0x0000000411187825 */ /* 0x000fc400078e020e */
[----:B------:R-:W2:Y:S04]  /*03c0*/  LDG.E R14, desc[UR4][R2.64+0x8] ;  /* 0x00000804020e7981 */ /* 0x000ea8000c1e1900 */
[----:B------:R-:W2:Y:S01]  /*03d0*/  LDG.E R24, desc[UR4][R24.64] ;  /* 0x0000000418187981 */ /* 0x000ea2000c1e1900 */
[----:B---3--:R-:W-:Y:S01]  /*03e0*/  FFMA R12, R23, R12, R26 ;  /* 0x0000000c170c7223 */ /* 0x008fe2000000001a */
[----:B------:R-:W-:-:S03]  /*03f0*/  IADD3 R22, PT, PT, R22, 0x8, RZ ;  /* 0x0000000816167810 */ /* 0x000fc60007ffe0ff */
[----:B----4-:R-:W-:Y:S01]  /*0400*/  FFMA R29, R29, R4, R12 ;  /* 0x000000041d1d7223 */ /* 0x010fe2000000000c */
[----:B------:R-:W-:-:S03]  /*0410*/  ISETP.NE.AND P1, PT, R22, RZ, PT ;  /* 0x000000ff1600720c */ /* 0x000fc60003f25270 */
[----:B-----5:R-:W-:Y:S01]  /*0420*/  FFMA R8, R28, R8, R29 ;  /* 0x000000081c087223 */ /* 0x020fe2000000001d */
[----:B------:R-:W-:-:S03]  /*0430*/  IADD3 R4, P2, PT, R2, 0x20, RZ ;  /* 0x0000002002047810 */ /* 0x000fc60007f5e0ff */
[----:B------:R-:W-:Y:S01]  /*0440*/  FFMA R6, R5, R6, R8 ;  /* 0x0000000605067223 */ /* 0x000fe20000000008 */
[----:B------:R-:W-:Y:S02]  /*0450*/  IADD3.X R5, PT, PT, RZ, R3, RZ, P2, !PT ;  /* 0x00000003ff057210 */ /* 0x000fe400017fe4ff */
[----:B------:R-:W-:Y:S01]  /*0460*/  LEA R18, R17, R18, 0x3 ;  /* 0x0000001211127211 */ /* 0x000fe200078e18ff */
[----:B------:R-:W-:-:S04]  /*0470*/  FFMA R7, R7, R10, R6 ;  /* 0x0000000a07077223 */ /* 0x000fc80000000006 */
[----:B--2---:R-:W-:-:S04]  /*0480*/  FFMA R14, R14, R13, R7 ;  /* 0x0000000d0e0e7223 */ /* 0x004fc80000000007 */
[----:B------:R-:W-:Y:S01]  /*0490*/  FFMA R24, R9, R24, R14 ;  /* 0x0000001809187223 */ /* 0x000fe2000000000e */
[----:B------:R-:W-:Y:S06]  /*04a0*/  @P1 BRA `(.L_x_2) ;  /* 0xfffffffc005c1947 */ /* 0x000fec000383ffff */
.L_x_1:
[----:B------:R-:W-:Y:S05]  /*04b0*/  @!P0 BRA `(.L_x_0) ;  /* 0x0000000000fc8947 */ /* 0x000fea0003800000 */
[----:B------:R-:W-:Y:S02]  /*04c0*/  ISETP.GE.U32.AND P1, PT, R27, 0x4, PT ;  /* 0x000000041b00780c */ /* 0x000fe40003f26070 */
[----:B------:R-:W-:-:S04]  /*04d0*/  LOP3.LUT R14, R19, 0x3, RZ, 0xc0, !PT ;  /* 0x00000003130e7812 */ /* 0x000fc800078ec0ff */
[----:B------:R-:W-:-:S07]  /*04e0*/  ISETP.NE.AND P0, PT, R14, RZ, PT ;  /* 0x000000ff0e00720c */ /* 0x000fce0003f05270 */
[----:B------:R-:W-:Y:S06]  /*04f0*/  @!P1 BRA `(.L_x_3) ;  /* 0x00000000006c9947 */ /* 0x000fec0003800000 */
[----:B------:R-:W0:Y:S01]  /*0500*/  LDC.64 R4, c[0x0][0x388] ;  /* 0x0000e200ff047b82 */ /* 0x000e220000000a00 */
[----:B------:R-:W1:Y:S01]  /*0510*/  LDCU.64 UR6, c[0x0][0x380] ;  /* 0x00007000ff0677ac */ /* 0x000e620008000a00 */
[----:B------:R-:W-:Y:S01]  /*0520*/  IMAD R7, R21, R17, R0 ;  /* 0x0000001115077224 */ /* 0x000fe200078e0200 */
[CC--:B------:R-:W-:Y:S02]  /*0530*/  IADD3 R3, PT, PT, R20.reuse, R21.reuse, RZ ;  /* 0x0000001514037210 */ /* 0x0c0fe40007ffe0ff */
[----:B------:R-:W-:-:S03]  /*0540*/  IADD3 R8, P1, PT, R20, R21, RZ ;  /* 0x0000001514087210 */ /* 0x000fc60007f3e0ff */
[----:B------:R-:W2:Y:S01]  /*0550*/  LDC.64 R12, c[0x0][0x380] ;  /* 0x0000e000ff0c7b82 */ /* 0x000ea20000000a00 */
[----:B0-----:R-:W-:-:S04]  /*0560*/  IMAD.WIDE R4, R7, 0x4, R4 ;  /* 0x0000000407047825 */ /* 0x001fc800078e0204 */
[----:B------:R-:W-:Y:S02]  /*0570*/  IMAD.WIDE R6, R17, 0x4, R4 ;  /* 0x0000000411067825 */ /* 0x000fe400078e0204 */
[----:B------:R-:W3:Y:S02]  /*0580*/  LDG.E R4, desc[UR4][R4.64] ;  /* 0x0000000404047981 */ /* 0x000ee4000c1e1900 */
[----:B--2---:R-:W-:Y:S01]  /*0590*/  IMAD.WIDE.U32 R12, R3, 0x4, R12 ;  /* 0x00000004030c7825 */ /* 0x004fe200078e000c */
[----:B------:R-:W-:Y:S02]  /*05a0*/  IADD3.X R3, PT, PT, RZ, RZ, RZ, P1, !PT ;  /* 0x000000ffff037210 */ /* 0x000fe40000ffe4ff */
[----:B-1----:R-:W-:-:S03]  /*05b0*/  LEA R2, P1, R8, UR6, 0x2 ;  /* 0x0000000608027c11 */ /* 0x002fc6000f8210ff */
[----:B------:R-:W3:Y:S01]  /*05c0*/  LDG.E R13, desc[UR4][R12.64] ;  /* 0x000000040c0d7981 */ /* 0x000ee2000c1e1900 */
[----:B------:R-:W-:Y:S01]  /*05d0*/  LEA.HI.X R3, R8, UR7, R3, 0x2, P1 ;  /* 0x0000000708037c11 */ /* 0x000fe200088f1403 */
[C---:B------:R-:W-:Y:S02]  /*05e0*/  IMAD.WIDE R8, R17.reuse, 0x4, R6 ;  /* 0x0000000411087825 */ /* 0x040fe400078e0206 */
[----:B------:R-:W2:Y:S04]  /*05f0*/  LDG.E R6, desc[UR4][R6.64] ;  /* 0x0000000406067981 */ /* 0x000ea8000c1e1900 */
[----:B------:R-:W2:Y:S01]  /*0600*/  LDG.E R15, desc[UR4][R2.64+0x4] ;  /* 0x00000404020f7981 */ /* 0x000ea2000c1e1900 */
[----:B------:R-:W-:-:S03]  /*0610*/  IMAD.WIDE R10, R17, 0x4, R8 ;  /* 0x00000004110a7825 */ /* 0x000fc600078e0208 */
[----:B------:R-:W4:Y:S04]  /*0620*/  LDG.E R22, desc[UR4][R8.64] ;  /* 0x0000000408167981 */ /* 0x000f28000c1e1900 */
[----:B------:R-:W4:Y:S04]  /*0630*/  LDG.E R18, desc[UR4][R2.64+0x8] ;  /* 0x0000080402127981 */ /* 0x000f28000c1e1900 */
[----:B------:R-:W5:Y:S04]  /*0640*/  LDG.E R26, desc[UR4][R2.64+0xc] ;  /* 0x00000c04021a7981 */ /* 0x000f68000c1e1900 */
[----:B------:R-:W5:Y:S01]  /*0650*/  LDG.E R10, desc[UR4][R10.64] ;  /* 0x000000040a0a7981 */ /* 0x000f62000c1e1900 */
[----:B------:R-:W-:Y:S01]  /*0660*/  IADD3 R21, PT, PT, R21, 0x4, RZ ;  /* 0x0000000415157810 */ /* 0x000fe20007ffe0ff */
[----:B---3--:R-:W-:-:S04]  /*0670*/  FFMA R24, R13, R4, R24 ;  /* 0x000000040d187223 */ /* 0x008fc80000000018 */
[----:B--2---:R-:W-:-:S04]  /*0680*/  FFMA R15, R15, R6, R24 ;  /* 0x000000060f0f7223 */ /* 0x004fc80000000018 */
[----:B----4-:R-:W-:-:S04]  /*0690*/  FFMA R15, R18, R22, R15 ;  /* 0x00000016120f7223 */ /* 0x010fc8000000000f */
[----:B-----5:R-:W-:-:S07]  /*06a0*/  FFMA R24, R26, R10, R15 ;  /* 0x0000000a1a187223 */ /* 0x020fce000000000f */
.L_x_3:
[----:B------:R-:W-:Y:S05]  /*06b0*/  @!P0 BRA `(.L_x_0) ;  /* 0x00000000007c8947 */ /* 0x000fea0003800000 */
[----:B------:R-:W-:Y:S01]  /*06c0*/  ISETP.NE.AND P1, PT, R14, 0x1, PT ;  /* 0x000000010e00780c */ /* 0x000fe20003f25270 */
[----:B------:R-:W0:Y:S01]  /*06d0*/  LDC.64 R10, c[0x0][0x380] ;  /* 0x0000e000ff0a7b82 */ /* 0x000e220000000a00 */
[----:B------:R-:W-:-:S04]  /*06e0*/  LOP3.LUT R19, R19, 0x1, RZ, 0xc0, !PT ;  /* 0x0000000113137812 */ /* 0x000fc800078ec0ff */
[----:B------:R-:W-:-:S03]  /*06f0*/  ISETP.NE.U32.AND P0, PT, R19, 0x1, PT ;  /* 0x000000011300780c */ /* 0x000fc60003f05070 */
[----:B------:R-:W1:Y:S04]  /*0700*/  LDC.64 R8, c[0x0][0x388] ;  /* 0x0000e200ff087b82 */ /* 0x000e680000000a00 */
[CC--:B------:R-:W-:Y:S02]  /*0710*/  @P1 IADD3 R13, PT, PT, R20.reuse, R21.reuse, RZ ;  /* 0x00000015140d1210 */ /* 0x0c0fe40007ffe0ff */
[----:B------:R-:W-:Y:S02]  /*0720*/  @P1 IADD3 R12, P2, PT, R20, R21, RZ ;  /* 0x00000015140c1210 */ /* 0x000fe40007f5e0ff */
[----:B------:R-:W2:Y:S02]  /*0730*/  @P1 LDC.64 R2, c[0x0][0x380] ;  /* 0x0000e000ff021b82 */ /* 0x000ea40000000a00 */
[----:B------:R-:W-:-:S06]  /*0740*/  @P1 IADD3.X R14, PT, PT, RZ, RZ, RZ, P2, !PT ;  /* 0x000000ffff0e1210 */ /* 0x000fcc00017fe4ff */
[----:B------:R-:W3:Y:S01]  /*0750*/  LDC.64 R4, c[0x0][0x380] ;  /* 0x0000e000ff047b82 */ /* 0x000ee20000000a00 */
[----:B0-----:R-:W-:-:S04]  /*0760*/  @P1 IMAD.WIDE.U32 R10, R13, 0x4, R10 ;  /* 0x000000040d0a1825 */ /* 0x001fc800078e000a */
[C---:B------:R-:W-:Y:S01]  /*0770*/  @P1 IMAD R13, R21.reuse, R17, R0 ;  /* 0x00000011150d1224 */ /* 0x040fe200078e0200 */
[----:B------:R-:W-:Y:S01]  /*0780*/  @P1 IADD3 R21, PT, PT, R21, 0x2, RZ ;  /* 0x0000000215151810 */ /* 0x000fe20007ffe0ff */
[----:B------:R-:W4:Y:S01]  /*0790*/  @P1 LDG.E R11, desc[UR4][R10.64] ;  /* 0x000000040a0b1981 */ /* 0x000f22000c1e1900 */
[----:B------:R-:W0:Y:S01]  /*07a0*/  LDC.64 R6, c[0x0][0x388] ;  /* 0x0000e200ff067b82 */ /* 0x000e220000000a00 */
[----:B-1----:R-:W-:Y:S01]  /*07b0*/  @P1 IMAD.WIDE R8, R13, 0x4, R8 ;  /* 0x000000040d081825 */ /* 0x002fe200078e0208 */
[----:B------:R-:W-:Y:S02]  /*07c0*/  @!P0 IADD3 R15, PT, PT, R20, R21, RZ ;  /* 0x00000015140f8210 */ /* 0x000fe40007ffe0ff */
[----:B--2---:R-:W-:Y:S01]  /*07d0*/  @P1 LEA R2, P2, R12, R2, 0x2 ;  /* 0x000000020c021211 */ /* 0x004fe200078410ff */
[----:B------:R-:W-:-:S03]  /*07e0*/  @!P0 IMAD R21, R21, R17, R0 ;  /* 0x0000001115158224 */ /* 0x000fc600078e0200 */
[----:B------:R-:W-:Y:S01]  /*07f0*/  @P1 LEA.HI.X R3, R12, R3, R14, 0x2, P2 ;  /* 0x000000030c031211 */ /* 0x000fe200010f140e */
[----:B------:R-:W-:Y:S01]  /*0800*/  @P1 IMAD.WIDE R12, R17, 0x4, R8 ;  /* 0x00000004110c1825 */ /* 0x000fe200078e0208 */
[----:B------:R-:W4:Y:S03]  /*0810*/  @P1 LDG.E R14, desc[UR4][R8.64] ;  /* 0x00000004080e1981 */ /* 0x000f26000c1e1900 */
[----:B---3--:R-:W-:Y:S01]  /*0820*/  @!P0 IMAD.WIDE.U32 R4, R15, 0x4, R4 ;  /* 0x000000040f048825 */ /* 0x008fe200078e0004 */
[----:B------:R-:W2:Y:S04]  /*0830*/  @P1 LDG.E R2, desc[UR4][R2.64+0x4] ;  /* 0x0000040402021981 */ /* 0x000ea8000c1e1900 */
[----:B------:R-:W2:Y:S01]  /*0840*/  @P1 LDG.E R12, desc[UR4][R12.64] ;  /* 0x000000040c0c1981 */ /* 0x000ea2000c1e1900 */
[----:B0-----:R-:W-:-:S03]  /*0850*/  @!P0 IMAD.WIDE R6, R21, 0x4, R6 ;  /* 0x0000000415068825 */ /* 0x001fc600078e0206 */
[----:B------:R-:W3:Y:S04]  /*0860*/  @!P0 LDG.E R5, desc[UR4][R4.64] ;  /* 0x0000000404058981 */ /* 0x000ee8000c1e1900 */
[----:B------:R-:W3:Y:S01]  /*0870*/  @!P0 LDG.E R6, desc[UR4][R6.64] ;  /* 0x0000000406068981 */ /* 0x000ee2000c1e1900 */
[----:B----4-:R-:W-:-:S04]  /*0880*/  @P1 FFMA R11, R11, R14, R24 ;  /* 0x0000000e0b0b1223 */ /* 0x010fc80000000018 */
[----:B--2---:R-:W-:-:S04]  /*0890*/  @P1 FFMA R24, R2, R12, R11 ;  /* 0x0000000c02181223 */ /* 0x004fc8000000000b */
[----:B---3--:R-:W-:-:S07]  /*08a0*/  @!P0 FFMA R24, R5, R6, R24 ;  /* 0x0000000605188223 */ /* 0x008fce0000000018 */
.L_x_0:
[----:B------:R-:W0:Y:S01]  /*08b0*/  LDC.64 R2, c[0x0][0x390] ;  /* 0x0000e400ff027b82 */ /* 0x000e220000000a00 */
[----:B------:R-:W-:-:S04]  /*08c0*/  IMAD R17, R16, R17, R0 ;  /* 0x0000001110117224 */ /* 0x000fc800078e0200 */
[----:B0-----:R-:W-:-:S05]  /*08d0*/  IMAD.WIDE R2, R17, 0x4, R2 ;  /* 0x0000000411027825 */ /* 0x001fca00078e0202 */
[----:B------:R-:W-:Y:S01]  /*08e0*/  STG.E desc[UR4][R2.64], R24 ;  /* 0x0000001802007986 */ /* 0x000fe2000c101904 */
[----:B------:R-:W-:Y:S05]  /*08f0*/  EXIT ;  /* 0x000000000000794d */ /* 0x000fea0003800000 */
.L_x_4:
[----:B------:R-:W-:-:S00]  /*0900*/  BRA `(.L_x_4) ;  /* 0xfffffffc00fc7947 */ /* 0x000fc0000383ffff */
[----:B------:R-:W-:-:S00]  /*0910*/  NOP ;  /* 0x0000000000007918 */ /* 0x000fc00000000000 */
        /* <DEDUP_REMOVED lines=14> */
.L_x_7:


//--------------------- .text._Z18CUDASubtractArraysPKfS0_Pfi --------------------------
	.section	.text._Z18CUDASubtractArraysPKfS0_Pfi,"ax",@progbits
	.align	128
        .global         _Z18CUDASubtractArraysPKfS0_Pfi
        .type           _Z18CUDASubtractArraysPKfS0_Pfi,@function
        .size           _Z18CUDASubtractArraysPKfS0_Pfi,(.L_x_8 - _Z18CUDASubtractArraysPKfS0_Pfi)
        .other          _Z18CUDASubtractArraysPKfS0_Pfi,@"STO_CUDA_ENTRY STV_DEFAULT"
_Z18CUDASubtractArraysPKfS0_Pfi:
.text._Z18CUDASubtractArraysPKfS0_Pfi:
[----:B------:R-:W-:Y:S01]  /*0000*/  LDC R1, c[0x0][0x37c] ;  /* 0x0000df00ff017b82 */ /* 0x000fe20000000800 */
[----:B------:R-:W0:Y:S07]  /*0010*/  S2R R0, SR_TID.X ;  /* 0x0000000000007919 */ /* 0x000e2e0000002100 */
[----:B------:R-:W0:Y:S01]  /*0020*/  S2UR UR4, SR_CTAID.X ;  /* 0x00000000000479c3 */ /* 0x000e220000002500 */
[----:B------:R-:W1:Y:S07]  /*0030*/  LDCU UR5, c[0x0][0x398] ;  /* 0x00007300ff0577ac */ /* 0x000e6e0008000800 */
[----:B------:R-:W0:Y:S02]  /*0040*/  LDC R9, c[0x0][0x360] ;  /* 0x0000d800ff097b82 */ /* 0x000e240000000800 */
[----:B0-----:R-:W-:-:S05]  /*0050*/  IMAD R9, R9, UR4, R0 ;  /* 0x0000000409097c24 */ /* 0x001fca000f8e0200 */
[----:B-1----:R-:W-:-:S13]  /*0060*/  ISETP.GE.AND P0, PT, R9, UR5, PT ;  /* 0x0000000509007c0c */ /* 0x002fda000bf06270 */
[----:B------:R-:W-:Y:S05]  /*0070*/  @P0 EXIT ;  /* 0x000000000000094d */ /* 0x000fea0003800000 */
[----:B------:R-:W0:Y:S01]  /*0080*/  LDC.64 R2, c[0x0][0x380] ;  /* 0x0000e000ff027b82 */ /* 0x000e220000000a00 */
[----:B------:R-:W1:Y:S07]  /*0090*/  LDCU.64 UR4, c[0x0][0x358] ;  /* 0x00006b00ff0477ac */ /* 0x000e6e0008000a00 */
[----:B------:R-:W2:Y:S08]  /*00a0*/  LDC.64 R4, c[0x0][0x388] ;  /* 0x0000e200ff047b82 */ /* 0x000eb00000000a00 */
[----:B------:R-:W3:Y:S01]  /*00b0*/  LDC.64 R6, c[0x0][0x390] ;  /* 0x0000e400ff067b82 */ /* 0x000ee20000000a00 */
[----:B0-----:R-:W-:-:S06]  /*00c0*/  IMAD.WIDE R2, R9, 0x4, R2 ;  /* 0x0000000409027825 */ /* 0x001fcc00078e0202 */
[----:B-1----:R-:W4:Y:S01]  /*00d0*/  LDG.E R2, desc[UR4][R2.64] ;  /* 0x0000000402027981 */ /* 0x002f22000c1e1900 */
[----:B--2---:R-:W-:-:S06]  /*00e0*/  IMAD.WIDE R4, R9, 0x4, R4 ;  /* 0x0000000409047825 */ /* 0x004fcc00078e0204 */
[----:B------:R-:W4:Y:S01]  /*00f0*/  LDG.E R5, desc[UR4][R4.64] ;  /* 0x0000000404057981 */ /* 0x000f22000c1e1900 */
[----:B---3--:R-:W-:-:S04]  /*0100*/  IMAD.WIDE R6, R9, 0x4, R6 ;  /* 0x0000000409067825 */ /* 0x008fc800078e0206 */
[----:B----4-:R-:W-:-:S05]  /*0110*/  FADD R9, R2, -R5 ;  /* 0x8000000502097221 */ /* 0x010fca0000000000 */
[----:B------:R-:W-:Y:S01]  /*0120*/  STG.E desc[UR4][R6.64], R9 ;  /* 0x0000000906007986 */ /* 0x000fe2000c101904 */
[----:B------:R-:W-:Y:S05]  /*0130*/  EXIT ;  /* 0x000000000000794d */ /* 0x000fea0003800000 */
.L_x_5:
        /* <DEDUP_REMOVED lines=12> */
.L_x_8:


//--------------------- .text._Z13CUDAAddArraysPKfS0_Pfi --------------------------
	.section	.text._Z13CUDAAddArraysPKfS0_Pfi,"ax",@progbits
	.align	128
        .global         _Z13CUDAAddArraysPKfS0_Pfi
        .type           _Z13CUDAAddArraysPKfS0_Pfi,@function
        .size           _Z13CUDAAddArraysPKfS0_Pfi,(.L_x_9 - _Z13CUDAAddArraysPKfS0_Pfi)
        .other          _Z13CUDAAddArraysPKfS0_Pfi,@"STO_CUDA_ENTRY STV_DEFAULT"
_Z13CUDAAddArraysPKfS0_Pfi:
.text._Z13CUDAAddArraysPKfS0_Pfi:
        /* <DEDUP_REMOVED lines=17> */
[----:B----4-:R-:W-:-:S05]  /*0110*/  FADD R9, R2, R5 ;  /* 0x0000000502097221 */ /* 0x010fca0000000000 */
[----:B------:R-:W-:Y:S01]  /*0120*/  STG.E desc[UR4][R6.64], R9 ;  /* 0x0000000906007986 */ /* 0x000fe2000c101904 */
[----:B------:R-:W-:Y:S05]  /*0130*/  EXIT ;  /* 0x000000000000794d */ /* 0x000fea0003800000 */
.L_x_6:
        /* <DEDUP_REMOVED lines=12> */
.L_x_9:


//--------------------- .nv.shared.reserved.0     --------------------------
	.section	.nv.shared.reserved.0,"aw",@nobits
	.weak		__nv_reservedSMEM_offset_0_alias
	.size		__nv_reservedSMEM_offset_0_alias, 0, 64
	.other		__nv_reservedSMEM_offset_0_alias,@"STO_CUDA_RESERVED_SHARED STV_DEFAULT"
__nv_reservedSMEM_offset_0_alias:
	.zero		0
	.zero		64


//--------------------- .nv.constant0._Z18CUDAMultiplyArraysPKfS0_Pfiii --------------------------
	.section	.nv.constant0._Z18CUDAMultiplyArraysPKfS0_Pfiii,"a",@progbits
	.sectionflags	@""
	.align	4
.nv.constant0._Z18CUDAMultiplyArraysPKfS0_Pfiii:
	.zero		932


//--------------------- .nv.constant0._Z18CUDASubtractArraysPKfS0_Pfi --------------------------
	.section	.nv.constant0._Z18CUDASubtractArraysPKfS0_Pfi,"a",@progbits
	.sectionflags	@""
	.align	4
.nv.constant0._Z18CUDASubtractArraysPKfS0_Pfi:
	.zero		924


//--------------------- .nv.constant0._Z13CUDAAddArraysPKfS0_Pfi --------------------------
	.section	.nv.constant0._Z13CUDAAddArraysPKfS0_Pfi,"a",@progbits
	.sectionflags	@""
	.align	4
.nv.constant0._Z13CUDAAddArraysPKfS0_Pfi:
	.zero		924


//--------------------- SYMBOLS --------------------------

	.type		.nv.reservedSmem.offset0,@object
	.size		.nv.reservedSmem.offset0,0x4
